//
// Generated by NVIDIA NVVM Compiler
//
// Compiler Build ID: CL-36424714
// Cuda compilation tools, release 13.0, V13.0.88
// Based on NVVM 20.0.0
//

.version 9.0
.target sm_100
.address_size 64

	// .globl	_Z23addBlockIdxAndThreadIdxPi

.visible .entry _Z23addBlockIdxAndThreadIdxPi(
	.param .u64 .ptr .align 1 _Z23addBlockIdxAndThreadIdxPi_param_0
)
{
	.reg .b32 	%r<6>;
	.reg .b64 	%rd<5>;

	ld.param.u64 	%rd1, [_Z23addBlockIdxAndThreadIdxPi_param_0];
	cvta.to.global.u64 	%rd2, %rd1;
	mov.u32 	%r1, %ctaid.x;
	mov.u32 	%r2, %tid.x;
	add.s32 	%r3, %r1, %r2;
	mov.u32 	%r4, %ntid.x;
	mad.lo.s32 	%r5, %r4, %r1, %r2;
	mul.wide.u32 	%rd3, %r5, 4;
	add.s64 	%rd4, %rd2, %rd3;
	st.global.u32 	[%rd4], %r3;
	ret;

}


// ===== COMPILED SASS (sm_100) =====

	.target	sm_100

	.elftype	@"ET_EXEC"


//--------------------- .note.nv.tkinfo           --------------------------
	.section	.note.nv.tkinfo,"",@"SHT_NOTE"
	.sectionflags	@"SHF_NOTE_NV_TKINFO"
	.tkinfo
        /*0018*/ 	.word	0x00000002
        /*0030*/ 	.string	""
        /*0030*/ 	.string	"ptxas"
        /*0030*/ 	.string	"Cuda compilation tools, release 13.0, V13.0.88"
        /*0030*/ 	.string	"Build cuda_13.0.r13.0/compiler.36424714_0"
        /*0030*/ 	.string	"-arch sm_100 -m 64 "



//--------------------- .note.nv.cuinfo           --------------------------
	.section	.note.nv.cuinfo,"",@"SHT_NOTE"
	.sectionflags	@"SHF_NOTE_NV_CUINFO"
        /*0018*/ 	.short	0x0002
        /*001a*/ 	.short	0x0064
        /*001c*/ 	.short	0x0082
	.zero		2


//--------------------- .nv.info                  --------------------------
	.section	.nv.info,"",@"SHT_CUDA_INFO"
	.align	4


	//----- nvinfo : EIATTR_REGCOUNT
	.align		4
        /*0000*/ 	.byte	0x04, 0x2f
        /*0002*/ 	.short	(.L_1 - .L_0)
	.align		4
.L_0:
        /*0004*/ 	.word	index@(_Z23addBlockIdxAndThreadIdxPi)
        /*0008*/ 	.word	0x0000000a


	//----- nvinfo : EIATTR_FRAME_SIZE
	.align		4
.L_1:
        /*000c*/ 	.byte	0x04, 0x11
        /*000e*/ 	.short	(.L_3 - .L_2)
	.align		4
.L_2:
        /*0010*/ 	.word	index@(_Z23addBlockIdxAndThreadIdxPi)
        /*0014*/ 	.word	0x00000000


	//----- nvinfo : EIATTR_MIN_STACK_SIZE
	.align		4
.L_3:
        /*0018*/ 	.byte	0x04, 0x12
        /*001a*/ 	.short	(.L_5 - .L_4)
	.align		4
.L_4:
        /*001c*/ 	.word	index@(_Z23addBlockIdxAndThreadIdxPi)
        /*0020*/ 	.word	0x00000000
.L_5:


//--------------------- .nv.compat                --------------------------
	.section	.nv.compat,"",@"SHT_CUDA_COMPAT_INFO"
	.align	4
        /*0000*/ 	.byte	0x02, 0x09, 0x00, 0x00, 0x02, 0x02, 0x01, 0x00, 0x02, 0x05, 0x05, 0x00, 0x03, 0x07, 0x01, 0x01
        /*0010*/ 	.byte	0x02, 0x03, 0x00, 0x00, 0x02, 0x06, 0x01, 0x00, 0x04, 0x0b, 0x08, 0x00, 0x09, 0x00, 0x00, 0x00
        /*0020*/ 	.byte	0x00, 0x00, 0x00, 0x00


//--------------------- .nv.info._Z23addBlockIdxAndThreadIdxPi --------------------------
	.section	.nv.info._Z23addBlockIdxAndThreadIdxPi,"",@"SHT_CUDA_INFO"
	.sectionflags	@""
	.align	4


	//----- nvinfo : EIATTR_CUDA_API_VERSION
	.align		4
        /*0000*/ 	.byte	0x04, 0x37
        /*0002*/ 	.short	(.L_7 - .L_6)
.L_6:
        /*0004*/ 	.word	0x00000082


	//----- nvinfo : EIATTR_KPARAM_INFO
	.align		4
.L_7:
        /*0008*/ 	.byte	0x04, 0x17
        /*000a*/ 	.short	(.L_9 - .L_8)
.L_8:
        /*000c*/ 	.word	0x00000000
        /*0010*/ 	.short	0x0000
        /*0012*/ 	.short	0x0000
        /*0014*/ 	.byte	0x00, 0xf5, 0x21, 0x00


	//----- nvinfo : EIATTR_SPARSE_MMA_MASK
	.align		4
.L_9:
        /*0018*/ 	.byte	0x03, 0x50
        /*001a*/ 	.short	0x0000


	//----- nvinfo : EIATTR_MAXREG_COUNT
	.align		4
        /*001c*/ 	.byte	0x03, 0x1b
        /*001e*/ 	.short	0x00ff


	//----- nvinfo : EIATTR_MERCURY_ISA_VERSION
	.align		4
        /*0020*/ 	.byte	0x03, 0x5f
        /*0022*/ 	.short	0x0101


	//----- nvinfo : EIATTR_VRC_CTA_INIT_COUNT
	.align		4
        /*0024*/ 	.byte	0x02, 0x4a
	.zero		1
	.zero		1


	//----- nvinfo : EIATTR_EXIT_INSTR_OFFSETS
	.align		4
        /*0028*/ 	.byte	0x04, 0x1c
        /*002a*/ 	.short	(.L_11 - .L_10)


	//   ....[0]....
.L_10:
        /*002c*/ 	.word	0x000000a0


	//----- nvinfo : EIATTR_CBANK_PARAM_SIZE
	.align		4
.L_11:
        /*0030*/ 	.byte	0x03, 0x19
        /*0032*/ 	.short	0x0008


	//----- nvinfo : EIATTR_PARAM_CBANK
	.align		4
        /*0034*/ 	.byte	0x04, 0x0a
        /*0036*/ 	.short	(.L_13 - .L_12)
	.align		4
.L_12:
        /*0038*/ 	.word	index@(.nv.constant0._Z23addBlockIdxAndThreadIdxPi)
        /*003c*/ 	.short	0x0380
        /*003e*/ 	.short	0x0008


	//----- nvinfo : EIATTR_SW_WAR
	.align		4
.L_13:
        /*0040*/ 	.byte	0x04, 0x36
        /*0042*/ 	.short	(.L_15 - .L_14)
.L_14:
        /*0044*/ 	.word	0x00000008
.L_15:


//--------------------- .nv.callgraph             --------------------------
	.section	.nv.callgraph,"",@"SHT_CUDA_CALLGRAPH"
	.align	4
	.sectionentsize	8
	.align		4
        /*0000*/ 	.word	0x00000000
	.align		4
        /*0004*/ 	.word	0xffffffff
	.align		4
        /*0008*/ 	.word	0x00000000
	.align		4
        /*000c*/ 	.word	0xfffffffe
	.align		4
        /*0010*/ 	.word	0x00000000
	.align		4
        /*0014*/ 	.word	0xfffffffd
	.align		4
        /*0018*/ 	.word	0x00000000
	.align		4
        /*001c*/ 	.word	0xfffffffc


//--------------------- .text._Z23addBlockIdxAndThreadIdxPi --------------------------
	.section	.text._Z23addBlockIdxAndThreadIdxPi,"ax",@progbits
	.align	128
        .global         _Z23addBlockIdxAndThreadIdxPi
        .type           _Z23addBlockIdxAndThreadIdxPi,@function
        .size           _Z23addBlockIdxAndThreadIdxPi,(.L_x_1 - _Z23addBlockIdxAndThreadIdxPi)
        .other          _Z23addBlockIdxAndThreadIdxPi,@"STO_CUDA_ENTRY STV_DEFAULT"
_Z23addBlockIdxAndThreadIdxPi:
.text._Z23addBlockIdxAndThreadIdxPi:
[----:B------:R-:W-:Y:S01]  /*0000*/  LDC R1, c[0x0][0x37c] ;  /* 0x0000df00ff017b82 */ /* 0x000fe20000000800 */
[----:B------:R-:W0:Y:S07]  /*0010*/  S2R R5, SR_TID.X ;  /* 0x0000000000057919 */ /* 0x000e2e0000002100 */
[----:B------:R-:W0:Y:S01]  /*0020*/  S2UR UR6, SR_CTAID.X ;  /* 0x00000000000679c3 */ /* 0x000e220000002500 */
[----:B------:R-:W1:Y:S07]  /*0030*/  LDCU.64 UR4, c[0x0][0x358] ;  /* 0x00006b00ff0477ac */ /* 0x000e6e0008000a00 */
[----:B------:R-:W0:Y:S08]  /*0040*/  LDC R0, c[0x0][0x360] ;  /* 0x0000d800ff007b82 */ /* 0x000e300000000800 */
[----:B------:R-:W2:Y:S01]  /*0050*/  LDC.64 R2, c[0x0][0x380] ;  /* 0x0000e000ff027b82 */ /* 0x000ea20000000a00 */
[----:B0-----:R-:W-:Y:S01]  /*0060*/  IMAD R7, R0, UR6, R5 ;  /* 0x0000000600077c24 */ /* 0x001fe2000f8e0205 */
[----:B------:R-:W-:-:S03]  /*0070*/  IADD3 R5, PT, PT, R5, UR6, RZ ;  /* 0x0000000605057c10 */ /* 0x000fc6000fffe0ff */
[----:B--2---:R-:W-:-:S05]  /*0080*/  IMAD.WIDE.U32 R2, R7, 0x4, R2 ;  /* 0x0000000407027825 */ /* 0x004fca00078e0002 */
[----:B-1----:R-:W-:Y:S01]  /*0090*/  STG.E desc[UR4][R2.64], R5 ;  /* 0x0000000502007986 */ /* 0x002fe2000c101904 */
[----:B------:R-:W-:Y:S05]  /*00a0*/  EXIT ;  /* 0x000000000000794d */ /* 0x000fea0003800000 */
.L_x_0:
[----:B------:R-:W-:-:S00]  /*00b0*/  BRA `(.L_x_0) ;  /* 0xfffffffc00fc7947 */ /* 0x000fc0000383ffff */
[----:B------:R-:W-:-:S00]  /*00c0*/  NOP ;  /* 0x0000000000007918 */ /* 0x000fc00000000000 */
        /* <DEDUP_REMOVED lines=11> */
.L_x_1:


//--------------------- .nv.shared.reserved.0     --------------------------
	.section	.nv.shared.reserved.0,"aw",@nobits
	.weak		__nv_reservedSMEM_offset_0_alias
	.size		__nv_reservedSMEM_offset_0_alias, 0, 64
	.other		__nv_reservedSMEM_offset_0_alias,@"STO_CUDA_RESERVED_SHARED STV_DEFAULT"
__nv_reservedSMEM_offset_0_alias:
	.zero		0
	.zero		64


//--------------------- .nv.constant0._Z23addBlockIdxAndThreadIdxPi --------------------------
	.section	.nv.constant0._Z23addBlockIdxAndThreadIdxPi,"a",@progbits
	.sectionflags	@""
	.align	4
.nv.constant0._Z23addBlockIdxAndThreadIdxPi:
	.zero		904


//--------------------- SYMBOLS --------------------------

	.type		.nv.reservedSmem.offset0,@object
	.size		.nv.reservedSmem.offset0,0x4
